	.headerflags	@"EF_CUDA_TEXMODE_UNIFIED EF_CUDA_64BIT_ADDRESS EF_CUDA_ACCELERATORS EF_CUDA_SM90 EF_CUDA_VIRTUAL_SM(EF_CUDA_SM90)"
	.elftype	@"ET_EXEC"


//--------------------- .nv.info                  --------------------------
	.section	.nv.info,"",@"SHT_CUDA_INFO"
	.align	4


	//----- nvinfo : EIATTR_REGCOUNT
	.align		4
        /*0000*/ 	.byte	0x04, 0x2f
        /*0002*/ 	.short	(.L_1 - .L_0)
	.align		4
.L_0:
        /*0004*/ 	.word	index@(triton_poi_fused_hardtanh_backward_mul_sigmoid_16)
        /*0008*/ 	.word	0x0000000e


	//----- nvinfo : EIATTR_MIN_STACK_SIZE
	.align		4
.L_1:
        /*000c*/ 	.byte	0x04, 0x12
        /*000e*/ 	.short	(.L_3 - .L_2)
	.align		4
.L_2:
        /*0010*/ 	.word	index@(triton_poi_fused_hardtanh_backward_mul_sigmoid_16)
        /*0014*/ 	.word	0x00000000


	//----- nvinfo : EIATTR_FRAME_SIZE
	.align		4
.L_3:
        /*0018*/ 	.byte	0x04, 0x11
        /*001a*/ 	.short	(.L_5 - .L_4)
	.align		4
.L_4:
        /*001c*/ 	.word	index@(triton_poi_fused_hardtanh_backward_mul_sigmoid_16)
        /*0020*/ 	.word	0x00000000


	//----- nvinfo : EIATTR_MIN_STACK_SIZE
	.align		4
.L_5:
        /*0024*/ 	.byte	0x04, 0x12
        /*0026*/ 	.short	(.L_7 - .L_6)
	.align		4
.L_6:
        /*0028*/ 	.word	index@(triton_poi_fused_hardtanh_backward_mul_sigmoid_16)
        /*002c*/ 	.word	0x00000000
.L_7:


//--------------------- .nv.info.triton_poi_fused_hardtanh_backward_mul_sigmoid_16 --------------------------
	.section	.nv.info.triton_poi_fused_hardtanh_backward_mul_sigmoid_16,"",@"SHT_CUDA_INFO"
	.sectionflags	@""
	.align	4


	//----- nvinfo : EIATTR_CUDA_API_VERSION
	.align		4
        /*0000*/ 	.byte	0x04, 0x37
        /*0002*/ 	.short	(.L_9 - .L_8)
.L_8:
        /*0004*/ 	.word	0x0000007c


	//----- nvinfo : EIATTR_KPARAM_INFO
	.align		4
.L_9:
        /*0008*/ 	.byte	0x04, 0x17
        /*000a*/ 	.short	(.L_11 - .L_10)
.L_10:
        /*000c*/ 	.word	0x00000000
        /*0010*/ 	.short	0x0003
        /*0012*/ 	.short	0x0018
        /*0014*/ 	.byte	0x00, 0xf0, 0x11, 0x00


	//----- nvinfo : EIATTR_KPARAM_INFO
	.align		4
.L_11:
        /*0018*/ 	.byte	0x04, 0x17
        /*001a*/ 	.short	(.L_13 - .L_12)
.L_12:
        /*001c*/ 	.word	0x00000000
        /*0020*/ 	.short	0x0002
        /*0022*/ 	.short	0x0010
        /*0024*/ 	.byte	0x00, 0xf4, 0x21, 0x00


	//----- nvinfo : EIATTR_KPARAM_INFO
	.align		4
.L_13:
        /*0028*/ 	.byte	0x04, 0x17
        /*002a*/ 	.short	(.L_15 - .L_14)
.L_14:
        /*002c*/ 	.word	0x00000000
        /*0030*/ 	.short	0x0001
        /*0032*/ 	.short	0x0008
        /*0034*/ 	.byte	0x00, 0xf4, 0x21, 0x00


	//----- nvinfo : EIATTR_KPARAM_INFO
	.align		4
.L_15:
        /*0038*/ 	.byte	0x04, 0x17
        /*003a*/ 	.short	(.L_17 - .L_16)
.L_16:
        /*003c*/ 	.word	0x00000000
        /*0040*/ 	.short	0x0000
        /*0042*/ 	.short	0x0000
        /*0044*/ 	.byte	0x00, 0xf4, 0x21, 0x00


	//----- nvinfo : EIATTR_SPARSE_MMA_MASK
	.align		4
.L_17:
        /*0048*/ 	.byte	0x03, 0x50
        /*004a*/ 	.short	0x0000


	//----- nvinfo : EIATTR_MAXREG_COUNT
	.align		4
        /*004c*/ 	.byte	0x03, 0x1b
        /*004e*/ 	.short	0x00ff


	//----- nvinfo : EIATTR_EXIT_INSTR_OFFSETS
	.align		4
        /*0050*/ 	.byte	0x04, 0x1c
        /*0052*/ 	.short	(.L_19 - .L_18)


	//   ....[0]....
.L_18:
        /*0054*/ 	.word	0x000003c0


	//   ....[1]....
        /*0058*/ 	.word	0x000003e0


	//----- nvinfo : EIATTR_REQNTID
	.align		4
.L_19:
        /*005c*/ 	.byte	0x04, 0x10
        /*005e*/ 	.short	(.L_21 - .L_20)
.L_20:
        /*0060*/ 	.word	0x00000080
        /*0064*/ 	.word	0x00000001
        /*0068*/ 	.word	0x00000001


	//----- nvinfo : EIATTR_CBANK_PARAM_SIZE
	.align		4
.L_21:
        /*006c*/ 	.byte	0x03, 0x19
        /*006e*/ 	.short	0x001c


	//----- nvinfo : EIATTR_PARAM_CBANK
	.align		4
        /*0070*/ 	.byte	0x04, 0x0a
        /*0072*/ 	.short	(.L_23 - .L_22)
	.align		4
.L_22:
        /*0074*/ 	.word	index@(.nv.constant0.triton_poi_fused_hardtanh_backward_mul_sigmoid_16)
        /*0078*/ 	.short	0x0210
        /*007a*/ 	.short	0x001c


	//----- nvinfo : EIATTR_SW_WAR
	.align		4
.L_23:
        /*007c*/ 	.byte	0x04, 0x36
        /*007e*/ 	.short	(.L_25 - .L_24)
.L_24:
        /*0080*/ 	.word	0x00000008
.L_25:


//--------------------- .nv.callgraph             --------------------------
	.section	.nv.callgraph,"",@"SHT_CUDA_CALLGRAPH"
	.align	4
	.sectionentsize	8
	.align		4
        /*0000*/ 	.word	0x00000000
	.align		4
        /*0004*/ 	.word	0xffffffff
	.align		4
        /*0008*/ 	.word	0x00000000
	.align		4
        /*000c*/ 	.word	0xfffffffe
	.align		4
        /*0010*/ 	.word	0x00000000
	.align		4
        /*0014*/ 	.word	0xfffffffd
	.align		4
        /*0018*/ 	.word	0x00000000
	.align		4
        /*001c*/ 	.word	0xfffffffc


//--------------------- .text.triton_poi_fused_hardtanh_backward_mul_sigmoid_16 --------------------------
	.section	.text.triton_poi_fused_hardtanh_backward_mul_sigmoid_16,"ax",@progbits
	.align	128
        .global         triton_poi_fused_hardtanh_backward_mul_sigmoid_16
        .type           triton_poi_fused_hardtanh_backward_mul_sigmoid_16,@function
        .size           triton_poi_fused_hardtanh_backward_mul_sigmoid_16,(.L_x_1 - triton_poi_fused_hardtanh_backward_mul_sigmoid_16)
        .other          triton_poi_fused_hardtanh_backward_mul_sigmoid_16,@"STO_CUDA_ENTRY STV_DEFAULT"
triton_poi_fused_hardtanh_backward_mul_sigmoid_16:
.text.triton_poi_fused_hardtanh_backward_mul_sigmoid_16:
[----:B------:R-:W0:Y:S02]  /*0000*/  LDC R1, c[0x0][0x28] ;  /* 0x00000a00ff017b82 */ /* 0x000e240000000800 */
[----:B------:R-:W1:Y:S01]  /*0010*/  S2R R0, SR_TID.X ;  /* 0x0000000000007919 */ /* 0x000e620000002100 */
[----:B------:R-:W-:Y:S01]  /*0020*/  IMAD.MOV.U32 R2, RZ, RZ, RZ ;  /* 0x000000ffff027224 */ /* 0x000fe200078e00ff */
[----:B------:R-:W2:Y:S01]  /*0030*/  LDC.64 R8, c[0x0][0x218] ;  /* 0x00008600ff087b82 */ /* 0x000ea20000000a00 */
[----:B------:R-:W-:Y:S01]  /*0040*/  CS2R R10, SRZ ;  /* 0x00000000000a7805 */ /* 0x000fe2000001ff00 */
[----:B------:R-:W3:Y:S01]  /*0050*/  S2R R3, SR_CTAID.X ;  /* 0x0000000000037919 */ /* 0x000ee20000002500 */
[----:B------:R-:W-:Y:S01]  /*0060*/  ULDC.64 UR4, c[0x0][0x208] ;  /* 0x0000820000047ab9 */ /* 0x000fe20000000a00 */
[----:B------:R-:W-:-:S04]  /*0070*/  ULDC.64 UR6, c[0x0][0x220] ;  /* 0x0000880000067ab9 */ /* 0x000fc80000000a00 */
[----:B------:R-:W4:Y:S01]  /*0080*/  LDC.64 R6, c[0x0][0x210] ;  /* 0x00008400ff067b82 */ /* 0x000f220000000a00 */
[----:B-1----:R-:W-:-:S04]  /*0090*/  SHF.L.U32 R0, R0, 0x1, RZ ;  /* 0x0000000100007819 */ /* 0x002fc800000006ff */
[----:B------:R-:W-:-:S04]  /*00a0*/  LOP3.LUT R0, R0, 0xfe, RZ, 0xc0, !PT ;  /* 0x000000fe00007812 */ /* 0x000fc800078ec0ff */
[----:B---3--:R-:W-:-:S04]  /*00b0*/  LEA R3, R3, R0, 0x8 ;  /* 0x0000000003037211 */ /* 0x008fc800078e40ff */
[C---:B------:R-:W-:Y:S01]  /*00c0*/  ISETP.GE.AND P2, PT, R3.reuse, 0xe400, PT ;  /* 0x0000e4000300780c */ /* 0x040fe20003f46270 */
[----:B------:R-:W-:-:S05]  /*00d0*/  IMAD.HI R0, R3, -0x7047dc11, R2 ;  /* 0x8fb823ef03007827 */ /* 0x000fca00078e0202 */
[----:B------:R-:W-:-:S04]  /*00e0*/  SHF.R.U32.HI R5, RZ, 0x1f, R0 ;  /* 0x0000001fff057819 */ /* 0x000fc80000011600 */
[CC--:B------:R-:W-:Y:S02]  /*00f0*/  LEA.HI.SX32 R2, R0.reuse, R5.reuse, 0x19 ;  /* 0x0000000500027211 */ /* 0x0c0fe400078fcaff */
[----:B------:R-:W-:-:S03]  /*0100*/  LEA.HI.SX32 R5, R0, R5, 0x13 ;  /* 0x0000000500057211 */ /* 0x000fc600078f9aff */
[----:B------:R-:W-:-:S04]  /*0110*/  IMAD R2, R2, -0xe4, R3 ;  /* 0xffffff1c02027824 */ /* 0x000fc800078e0203 */
[----:B------:R-:W-:-:S04]  /*0120*/  IMAD R5, R5, 0xe4, R2 ;  /* 0x000000e405057824 */ /* 0x000fc800078e0202 */
[----:B--2---:R-:W-:-:S05]  /*0130*/  IMAD.WIDE R8, R5, 0x4, R8 ;  /* 0x0000000405087825 */ /* 0x004fca00078e0208 */
[----:B------:R1:W2:Y:S01]  /*0140*/  @!P2 LDG.E.EL.64 R10, desc[UR4][R8.64] ;  /* 0x00000004080aa981 */ /* 0x0002a2000c2e1b00 */
[----:B------:R-:W-:Y:S01]  /*0150*/  CS2R R4, SRZ ;  /* 0x0000000000047805 */ /* 0x000fe2000001ff00 */
[----:B----4-:R-:W-:-:S05]  /*0160*/  IMAD.WIDE R6, R3, 0x4, R6 ;  /* 0x0000000403067825 */ /* 0x010fca00078e0206 */
[----:B------:R3:W4:Y:S01]  /*0170*/  @!P2 LDG.E.64 R4, desc[UR4][R6.64] ;  /* 0x000000040604a981 */ /* 0x000722000c1e1b00 */
[----:B-1----:R-:W-:Y:S01]  /*0180*/  HFMA2.MMA R9, -RZ, RZ, 1.625, 0 ;  /* 0x3e800000ff097435 */ /* 0x002fe200000001ff */
[----:B--2---:R-:W-:Y:S01]  /*0190*/  FADD R10, RZ, -R10 ;  /* 0x8000000aff0a7221 */ /* 0x004fe20000000000 */
[----:B------:R-:W-:-:S03]  /*01a0*/  FADD R11, RZ, -R11 ;  /* 0x8000000bff0b7221 */ /* 0x000fc60000000000 */
[----:B------:R-:W-:Y:S01]  /*01b0*/  FMUL R10, R10, 1.4426950216293334961 ;  /* 0x3fb8aa3b0a0a7820 */ /* 0x000fe20000400000 */
[----:B------:R-:W-:-:S04]  /*01c0*/  FMUL R11, R11, 1.4426950216293334961 ;  /* 0x3fb8aa3b0b0b7820 */ /* 0x000fc80000400000 */
[----:B------:R-:W-:Y:S02]  /*01d0*/  FSETP.GEU.AND P0, PT, R10, -126, PT ;  /* 0xc2fc00000a00780b */ /* 0x000fe40003f0e000 */
[----:B------:R-:W-:-:S11]  /*01e0*/  FSETP.GEU.AND P1, PT, R11, -126, PT ;  /* 0xc2fc00000b00780b */ /* 0x000fd60003f2e000 */
[----:B------:R-:W-:Y:S02]  /*01f0*/  @!P0 FMUL R10, R10, 0.5 ;  /* 0x3f0000000a0a8820 */ /* 0x000fe40000400000 */
[----:B------:R-:W-:Y:S02]  /*0200*/  @!P1 FMUL R11, R11, 0.5 ;  /* 0x3f0000000b0b9820 */ /* 0x000fe40000400000 */
[----:B------:R-:W1:Y:S08]  /*0210*/  MUFU.EX2 R0, R10 ;  /* 0x0000000a00007308 */ /* 0x000e700000000800 */
[----:B------:R-:W2:Y:S01]  /*0220*/  MUFU.EX2 R2, R11 ;  /* 0x0000000b00027308 */ /* 0x000ea20000000800 */
[----:B-1----:R-:W-:-:S04]  /*0230*/  @!P0 FMUL R0, R0, R0 ;  /* 0x0000000000008220 */ /* 0x002fc80000400000 */
[----:B------:R-:W-:Y:S01]  /*0240*/  FADD R0, R0, 1 ;  /* 0x3f80000000007421 */ /* 0x000fe20000000000 */
[----:B--2---:R-:W-:-:S04]  /*0250*/  @!P1 FMUL R2, R2, R2 ;  /* 0x0000000202029220 */ /* 0x004fc80000400000 */
[----:B------:R-:W-:Y:S01]  /*0260*/  FSETP.GT.AND P0, PT, R0, 8.50705917302346158658e+37, PT ;  /* 0x7e8000000000780b */ /* 0x000fe20003f04000 */
[----:B------:R-:W-:-:S03]  /*0270*/  FADD R2, R2, 1 ;  /* 0x3f80000002027421 */ /* 0x000fc60000000000 */
[----:B---3--:R-:W-:Y:S02]  /*0280*/  FSEL R7, R9, 1, P0 ;  /* 0x3f80000009077808 */ /* 0x008fe40000000000 */
[----:B------:R-:W-:-:S04]  /*0290*/  FSETP.GT.AND P1, PT, R2, 8.50705917302346158658e+37, PT ;  /* 0x7e8000000200780b */ /* 0x000fc80003f24000 */
[----:B------:R-:W-:-:S03]  /*02a0*/  FSEL R9, R9, 1, P1 ;  /* 0x3f80000009097808 */ /* 0x000fc60000800000 */
[----:B------:R-:W-:-:S06]  /*02b0*/  @P0 FMUL R0, R0, 0.25 ;  /* 0x3e80000000000820 */ /* 0x000fcc0000400000 */
[----:B------:R-:W1:Y:S01]  /*02c0*/  MUFU.RCP R0, R0 ;  /* 0x0000000000007308 */ /* 0x000e620000001000 */
[----:B------:R-:W-:-:S07]  /*02d0*/  @P1 FMUL R2, R2, 0.25 ;  /* 0x3e80000002021820 */ /* 0x000fce0000400000 */
[----:B------:R-:W2:Y:S01]  /*02e0*/  MUFU.RCP R2, R2 ;  /* 0x0000000200027308 */ /* 0x000ea20000001000 */
[----:B-1----:R-:W-:-:S04]  /*02f0*/  FMUL R7, R0, R7 ;  /* 0x0000000700077220 */ /* 0x002fc80000400000 */
[----:B----4-:R-:W-:Y:S01]  /*0300*/  FMUL R4, R7, R4 ;  /* 0x0000000407047220 */ /* 0x010fe20000400000 */
[----:B--2---:R-:W-:-:S04]  /*0310*/  FMUL R6, R2, R9 ;  /* 0x0000000902067220 */ /* 0x004fc80000400000 */
[----:B------:R-:W-:Y:S02]  /*0320*/  FSETP.GE.AND P0, PT, R4, 6, PT ;  /* 0x40c000000400780b */ /* 0x000fe40003f06000 */
[----:B------:R-:W-:Y:S01]  /*0330*/  IADD3 R2, P3, R3, UR6, RZ ;  /* 0x0000000603027c10 */ /* 0x000fe2000ff7e0ff */
[----:B------:R-:W-:Y:S01]  /*0340*/  FMUL R5, R6, R5 ;  /* 0x0000000506057220 */ /* 0x000fe20000400000 */
[----:B------:R-:W-:Y:S02]  /*0350*/  FSETP.LE.OR P0, PT, R4, RZ, P0 ;  /* 0x000000ff0400720b */ /* 0x000fe40000703400 */
[----:B------:R-:W-:Y:S02]  /*0360*/  LEA.HI.X.SX32 R3, R3, UR7, 0x1, P3 ;  /* 0x0000000703037c11 */ /* 0x000fe400098f0eff */
[----:B------:R-:W-:Y:S02]  /*0370*/  FSETP.GE.AND P1, PT, R5, 6, PT ;  /* 0x40c000000500780b */ /* 0x000fe40003f26000 */
[----:B------:R-:W-:-:S02]  /*0380*/  SEL R0, RZ, 0x1, !P0 ;  /* 0x00000001ff007807 */ /* 0x000fc40004000000 */
[----:B------:R-:W-:-:S04]  /*0390*/  FSETP.LE.OR P1, PT, R5, RZ, P1 ;  /* 0x000000ff0500720b */ /* 0x000fc80000f23400 */
[----:B------:R-:W-:-:S05]  /*03a0*/  SEL R5, RZ, 0x100, !P1 ;  /* 0x00000100ff057807 */ /* 0x000fca0004800000 */
[----:B------:R-:W-:Y:S01]  /*03b0*/  IMAD.IADD R5, R0, 0x1, R5 ;  /* 0x0000000100057824 */ /* 0x000fe200078e0205 */
[----:B------:R-:W-:Y:S06]  /*03c0*/  @P2 EXIT ;  /* 0x000000000000294d */ /* 0x000fec0003800000 */
[----:B------:R-:W-:Y:S01]  /*03d0*/  STG.E.U16 desc[UR4][R2.64], R5 ;  /* 0x0000000502007986 */ /* 0x000fe2000c101504 */
[----:B------:R-:W-:Y:S05]  /*03e0*/  EXIT ;  /* 0x000000000000794d */ /* 0x000fea0003800000 */
.L_x_0:
[----:B------:R-:W-:-:S00]  /*03f0*/  BRA `(.L_x_0) ;  /* 0xfffffffc00fc7947 */ /* 0x000fc0000383ffff */
[----:B------:R-:W-:-:S00]  /*0400*/  NOP ;  /* 0x0000000000007918 */ /* 0x000fc00000000000 */
[----:B------:R-:W-:-:S00]  /*0410*/  NOP ;  /* 0x0000000000007918 */ /* 0x000fc00000000000 */
[----:B------:R-:W-:-:S00]  /*0420*/  NOP ;  /* 0x0000000000007918 */ /* 0x000fc00000000000 */
[----:B------:R-:W-:-:S00]  /*0430*/  NOP ;  /* 0x0000000000007918 */ /* 0x000fc00000000000 */
[----:B------:R-:W-:-:S00]  /*0440*/  NOP ;  /* 0x0000000000007918 */ /* 0x000fc00000000000 */
[----:B------:R-:W-:-:S00]  /*0450*/  NOP ;  /* 0x0000000000007918 */ /* 0x000fc00000000000 */
[----:B------:R-:W-:-:S00]  /*0460*/  NOP ;  /* 0x0000000000007918 */ /* 0x000fc00000000000 */
[----:B------:R-:W-:-:S00]  /*0470*/  NOP ;  /* 0x0000000000007918 */ /* 0x000fc00000000000 */
.L_x_1:


//--------------------- .nv.constant0.triton_poi_fused_hardtanh_backward_mul_sigmoid_16 --------------------------
	.section	.nv.constant0.triton_poi_fused_hardtanh_backward_mul_sigmoid_16,"a",@progbits
	.sectionflags	@""
	.align	4
.nv.constant0.triton_poi_fused_hardtanh_backward_mul_sigmoid_16:
	.zero		556
